	.version 1.4
	.target sm_10, map_f64_to_f32
	// compiled with /opt/cuda4.2.9/open64/lib//be
	// nvopencc 4.1 built on 2012-04-05

	//-----------------------------------------------------------
	// Compiling /tmp/tmpxft_0000765f_00000000-9_page41_sum-vectors.cpp3.i (/tmp/ccBI#.n2UI54)
	//-----------------------------------------------------------

	//-----------------------------------------------------------
	// Options:
	//-----------------------------------------------------------
	//  Target:ptx, ISA:sm_10, Endian:little, Pointer Size:64
	//  -O3	(Optimization level)
	//  -g0	(Debug level)
	//  -m2	(Report advisories)
	//-----------------------------------------------------------

	.file	1	"<command-line>"
	.file	2	"/tmp/tmpxft_0000765f_00000000-8_page41_sum-vectors.cudafe2.gpu"
	.file	3	"/usr/lib/gcc/x86_64-redhat-linux/4.4.6/include/stddef.h"
	.file	4	"/opt/cuda42/bin/../include/crt/device_runtime.h"
	.file	5	"/opt/cuda42/bin/../include/host_defines.h"
	.file	6	"/opt/cuda42/bin/../include/builtin_types.h"
	.file	7	"/opt/cuda42/bin/../include/device_types.h"
	.file	8	"/opt/cuda42/bin/../include/driver_types.h"
	.file	9	"/opt/cuda42/bin/../include/surface_types.h"
	.file	10	"/opt/cuda42/bin/../include/texture_types.h"
	.file	11	"/opt/cuda42/bin/../include/vector_types.h"
	.file	12	"/opt/cuda42/bin/../include/device_launch_parameters.h"
	.file	13	"/opt/cuda42/bin/../include/crt/storage_class.h"
	.file	14	"page41_sum-vectors.cu"
	.file	15	"/opt/cuda42/bin/../include/common_functions.h"
	.file	16	"/opt/cuda42/bin/../include/math_functions.h"
	.file	17	"/opt/cuda42/bin/../include/math_constants.h"
	.file	18	"/opt/cuda42/bin/../include/device_functions.h"
	.file	19	"/opt/cuda42/bin/../include/sm_11_atomic_functions.h"
	.file	20	"/opt/cuda42/bin/../include/sm_12_atomic_functions.h"
	.file	21	"/opt/cuda42/bin/../include/sm_13_double_functions.h"
	.file	22	"/opt/cuda42/bin/../include/sm_20_atomic_functions.h"
	.file	23	"/opt/cuda42/bin/../include/sm_20_intrinsics.h"
	.file	24	"/opt/cuda42/bin/../include/sm_30_intrinsics.h"
	.file	25	"/opt/cuda42/bin/../include/surface_functions.h"
	.file	26	"/opt/cuda42/bin/../include/texture_fetch_functions.h"
	.file	27	"/opt/cuda42/bin/../include/math_functions_dbl_ptx1.h"


	.entry _Z3addPiS_S_ (
		.param .u64 __cudaparm__Z3addPiS_S__a,
		.param .u64 __cudaparm__Z3addPiS_S__b,
		.param .u64 __cudaparm__Z3addPiS_S__c)
	{
	.reg .u32 %r<7>;
	.reg .u64 %rd<10>;
	.reg .pred %p<3>;
	.loc	14	7	0
$LDWbegin__Z3addPiS_S_:
	cvt.s32.u16 	%r1, %ctaid.x;
	mov.u32 	%r2, 9;
	setp.gt.s32 	%p1, %r1, %r2;
	@%p1 bra 	$Lt_0_1026;
	.loc	14	10	0
	cvt.s64.s32 	%rd1, %r1;
	mul.wide.s32 	%rd2, %r1, 4;
	ld.param.u64 	%rd3, [__cudaparm__Z3addPiS_S__a];
	add.u64 	%rd4, %rd3, %rd2;
	ld.global.s32 	%r3, [%rd4+0];
	ld.param.u64 	%rd5, [__cudaparm__Z3addPiS_S__b];
	add.u64 	%rd6, %rd5, %rd2;
	ld.global.s32 	%r4, [%rd6+0];
	add.s32 	%r5, %r3, %r4;
	ld.param.u64 	%rd7, [__cudaparm__Z3addPiS_S__c];
	add.u64 	%rd8, %rd7, %rd2;
	st.global.s32 	[%rd8+0], %r5;
$Lt_0_1026:
	.loc	14	11	0
	exit;
$LDWend__Z3addPiS_S_:
	} // _Z3addPiS_S_



// ===== COMPILED SASS (sm_100) =====

	.target	sm_100

	.elftype	@"ET_EXEC"


//--------------------- .note.nv.tkinfo           --------------------------
	.section	.note.nv.tkinfo,"",@"SHT_NOTE"
	.sectionflags	@"SHF_NOTE_NV_TKINFO"
	.tkinfo
        /*0018*/ 	.word	0x00000002
        /*0030*/ 	.string	""
        /*0030*/ 	.string	"ptxas"
        /*0030*/ 	.string	"Cuda compilation tools, release 13.0, V13.0.88"
        /*0030*/ 	.string	"Build cuda_13.0.r13.0/compiler.36424714_0"
        /*0030*/ 	.string	"-arch sm_100 "



//--------------------- .note.nv.cuinfo           --------------------------
	.section	.note.nv.cuinfo,"",@"SHT_NOTE"
	.sectionflags	@"SHF_NOTE_NV_CUINFO"
        /*0018*/ 	.short	0x0002
        /*001a*/ 	.short	0x000a
        /*001c*/ 	.short	0x0082
	.zero		2


//--------------------- .nv.info                  --------------------------
	.section	.nv.info,"",@"SHT_CUDA_INFO"
	.align	4


	//----- nvinfo : EIATTR_REGCOUNT
	.align		4
        /*0000*/ 	.byte	0x04, 0x2f
        /*0002*/ 	.short	(.L_1 - .L_0)
	.align		4
.L_0:
        /*0004*/ 	.word	index@(_Z3addPiS_S_)
        /*0008*/ 	.word	0x0000000c


	//----- nvinfo : EIATTR_FRAME_SIZE
	.align		4
.L_1:
        /*000c*/ 	.byte	0x04, 0x11
        /*000e*/ 	.short	(.L_3 - .L_2)
	.align		4
.L_2:
        /*0010*/ 	.word	index@(_Z3addPiS_S_)
        /*0014*/ 	.word	0x00000000


	//----- nvinfo : EIATTR_MIN_STACK_SIZE
	.align		4
.L_3:
        /*0018*/ 	.byte	0x04, 0x12
        /*001a*/ 	.short	(.L_5 - .L_4)
	.align		4
.L_4:
        /*001c*/ 	.word	index@(_Z3addPiS_S_)
        /*0020*/ 	.word	0x00000000
.L_5:


//--------------------- .nv.compat                --------------------------
	.section	.nv.compat,"",@"SHT_CUDA_COMPAT_INFO"
	.align	4
        /*0000*/ 	.byte	0x02, 0x09, 0x00, 0x00, 0x02, 0x02, 0x01, 0x00, 0x02, 0x05, 0x05, 0x00, 0x03, 0x07, 0x01, 0x01
        /*0010*/ 	.byte	0x02, 0x03, 0x00, 0x00, 0x02, 0x06, 0x01, 0x00, 0x04, 0x0b, 0x08, 0x00, 0x09, 0x00, 0x00, 0x00
        /*0020*/ 	.byte	0x00, 0x00, 0x00, 0x00


//--------------------- .nv.info._Z3addPiS_S_     --------------------------
	.section	.nv.info._Z3addPiS_S_,"",@"SHT_CUDA_INFO"
	.sectionflags	@""
	.align	4


	//----- nvinfo : EIATTR_CUDA_API_VERSION
	.align		4
        /*0000*/ 	.byte	0x04, 0x37
        /*0002*/ 	.short	(.L_7 - .L_6)
.L_6:
        /*0004*/ 	.word	0x00000082


	//----- nvinfo : EIATTR_KPARAM_INFO
	.align		4
.L_7:
        /*0008*/ 	.byte	0x04, 0x17
        /*000a*/ 	.short	(.L_9 - .L_8)
.L_8:
        /*000c*/ 	.word	0x00000000
        /*0010*/ 	.short	0x0002
        /*0012*/ 	.short	0x0010
        /*0014*/ 	.byte	0x00, 0xf0, 0x21, 0x00


	//----- nvinfo : EIATTR_KPARAM_INFO
	.align		4
.L_9:
        /*0018*/ 	.byte	0x04, 0x17
        /*001a*/ 	.short	(.L_11 - .L_10)
.L_10:
        /*001c*/ 	.word	0x00000000
        /*0020*/ 	.short	0x0001
        /*0022*/ 	.short	0x0008
        /*0024*/ 	.byte	0x00, 0xf0, 0x21, 0x00


	//----- nvinfo : EIATTR_KPARAM_INFO
	.align		4
.L_11:
        /*0028*/ 	.byte	0x04, 0x17
        /*002a*/ 	.short	(.L_13 - .L_12)
.L_12:
        /*002c*/ 	.word	0x00000000
        /*0030*/ 	.short	0x0000
        /*0032*/ 	.short	0x0000
        /*0034*/ 	.byte	0x00, 0xf0, 0x21, 0x00


	//----- nvinfo : EIATTR_SPARSE_MMA_MASK
	.align		4
.L_13:
        /*0038*/ 	.byte	0x03, 0x50
        /*003a*/ 	.short	0x0000


	//----- nvinfo : EIATTR_MAXREG_COUNT
	.align		4
        /*003c*/ 	.byte	0x03, 0x1b
        /*003e*/ 	.short	0x00ff


	//----- nvinfo : EIATTR_MERCURY_ISA_VERSION
	.align		4
        /*0040*/ 	.byte	0x03, 0x5f
        /*0042*/ 	.short	0x0101


	//----- nvinfo : EIATTR_VRC_CTA_INIT_COUNT
	.align		4
        /*0044*/ 	.byte	0x02, 0x4a
	.zero		1
	.zero		1


	//----- nvinfo : EIATTR_EXIT_INSTR_OFFSETS
	.align		4
        /*0048*/ 	.byte	0x04, 0x1c
        /*004a*/ 	.short	(.L_15 - .L_14)


	//   ....[0]....
.L_14:
        /*004c*/ 	.word	0x00000040


	//   ....[1]....
        /*0050*/ 	.word	0x00000100


	//----- nvinfo : EIATTR_CBANK_PARAM_SIZE
	.align		4
.L_15:
        /*0054*/ 	.byte	0x03, 0x19
        /*0056*/ 	.short	0x0018


	//----- nvinfo : EIATTR_PARAM_CBANK
	.align		4
        /*0058*/ 	.byte	0x04, 0x0a
        /*005a*/ 	.short	(.L_17 - .L_16)
	.align		4
.L_16:
        /*005c*/ 	.word	index@(.nv.constant0._Z3addPiS_S_)
        /*0060*/ 	.short	0x0380
        /*0062*/ 	.short	0x0018


	//----- nvinfo : EIATTR_SW_WAR
	.align		4
.L_17:
        /*0064*/ 	.byte	0x04, 0x36
        /*0066*/ 	.short	(.L_19 - .L_18)
.L_18:
        /*0068*/ 	.word	0x00000008
.L_19:


//--------------------- .nv.callgraph             --------------------------
	.section	.nv.callgraph,"",@"SHT_CUDA_CALLGRAPH"
	.align	4
	.sectionentsize	8
	.align		4
        /*0000*/ 	.word	0x00000000
	.align		4
        /*0004*/ 	.word	0xffffffff
	.align		4
        /*0008*/ 	.word	0x00000000
	.align		4
        /*000c*/ 	.word	0xfffffffe
	.align		4
        /*0010*/ 	.word	0x00000000
	.align		4
        /*0014*/ 	.word	0xfffffffd
	.align		4
        /*0018*/ 	.word	0x00000000
	.align		4
        /*001c*/ 	.word	0xfffffffc


//--------------------- .text._Z3addPiS_S_        --------------------------
	.section	.text._Z3addPiS_S_,"ax",@progbits
	.align	128
.text._Z3addPiS_S_:
        .type           _Z3addPiS_S_,@function
        .size           _Z3addPiS_S_,(.L_x_1 - _Z3addPiS_S_)
        .other          _Z3addPiS_S_,@"STO_CUDA_ENTRY STV_DEFAULT"
_Z3addPiS_S_:
[----:B------:R-:W-:Y:S01]  /*0000*/  LDC R1, c[0x0][0x37c] ;  /* 0x0000df00ff017b82 */ /* 0x000fe20000000800 */
[----:B------:R-:W0:Y:S02]  /*0010*/  S2R R9, SR_CTAID.X ;  /* 0x0000000000097919 */ /* 0x000e240000002500 */
[----:B0-----:R-:W-:-:S04]  /*0020*/  LOP3.LUT R9, R9, 0xffff, RZ, 0xc0, !PT ;  /* 0x0000ffff09097812 */ /* 0x001fc800078ec0ff */
[----:B------:R-:W-:-:S13]  /*0030*/  ISETP.GT.AND P0, PT, R9, 0x9, PT ;  /* 0x000000090900780c */ /* 0x000fda0003f04270 */
[----:B------:R-:W-:Y:S05]  /*0040*/  @P0 EXIT ;  /* 0x000000000000094d */ /* 0x000fea0003800000 */
[----:B------:R-:W0:Y:S01]  /*0050*/  LDC.64 R2, c[0x0][0x380] ;  /* 0x0000e000ff027b82 */ /* 0x000e220000000a00 */
[----:B------:R-:W1:Y:S07]  /*0060*/  LDCU.64 UR4, c[0x0][0x358] ;  /* 0x00006b00ff0477ac */ /* 0x000e6e0008000a00 */
[----:B------:R-:W2:Y:S08]  /*0070*/  LDC.64 R4, c[0x0][0x388] ;  /* 0x0000e200ff047b82 */ /* 0x000eb00000000a00 */
[----:B------:R-:W3:Y:S01]  /*0080*/  LDC.64 R6, c[0x0][0x390] ;  /* 0x0000e400ff067b82 */ /* 0x000ee20000000a00 */
[----:B0-----:R-:W-:-:S06]  /*0090*/  IMAD.WIDE R2, R9, 0x4, R2 ;  /* 0x0000000409027825 */ /* 0x001fcc00078e0202 */
[----:B-1----:R-:W4:Y:S01]  /*00a0*/  LDG.E R2, desc[UR4][R2.64] ;  /* 0x0000000402027981 */ /* 0x002f22000c1e1900 */
[----:B--2---:R-:W-:-:S06]  /*00b0*/  IMAD.WIDE R4, R9, 0x4, R4 ;  /* 0x0000000409047825 */ /* 0x004fcc00078e0204 */
[----:B------:R-:W4:Y:S01]  /*00c0*/  LDG.E R5, desc[UR4][R4.64] ;  /* 0x0000000404057981 */ /* 0x000f22000c1e1900 */
[----:B---3--:R-:W-:Y:S01]  /*00d0*/  IMAD.WIDE R6, R9, 0x4, R6 ;  /* 0x0000000409067825 */ /* 0x008fe200078e0206 */
[----:B----4-:R-:W-:-:S05]  /*00e0*/  IADD3 R9, PT, PT, R2, R5, RZ ;  /* 0x0000000502097210 */ /* 0x010fca0007ffe0ff */
[----:B------:R-:W-:Y:S01]  /*00f0*/  STG.E desc[UR4][R6.64], R9 ;  /* 0x0000000906007986 */ /* 0x000fe2000c101904 */
[----:B------:R-:W-:Y:S05]  /*0100*/  EXIT ;  /* 0x000000000000794d */ /* 0x000fea0003800000 */
.L_x_0:
[----:B------:R-:W-:-:S00]  /*0110*/  BRA `(.L_x_0) ;  /* 0xfffffffc00fc7947 */ /* 0x000fc0000383ffff */
[----:B------:R-:W-:-:S00]  /*0120*/  NOP ;  /* 0x0000000000007918 */ /* 0x000fc00000000000 */
        /* <DEDUP_REMOVED lines=13> */
.L_x_1:


//--------------------- .nv.shared.reserved.0     --------------------------
	.section	.nv.shared.reserved.0,"aw",@nobits
	.weak		__nv_reservedSMEM_offset_0_alias
	.size		__nv_reservedSMEM_offset_0_alias, 0, 64
	.other		__nv_reservedSMEM_offset_0_alias,@"STO_CUDA_RESERVED_SHARED STV_DEFAULT"
__nv_reservedSMEM_offset_0_alias:
	.zero		0
	.zero		64


//--------------------- .nv.constant0._Z3addPiS_S_ --------------------------
	.section	.nv.constant0._Z3addPiS_S_,"a",@progbits
	.sectionflags	@""
	.align	4
.nv.constant0._Z3addPiS_S_:
	.zero		920


//--------------------- SYMBOLS --------------------------

	.type		.nv.reservedSmem.offset0,@object
	.size		.nv.reservedSmem.offset0,0x4
